def matmul_kernel(
    a_ptr,
    b_ptr,
    c_ptr,
    M,
    N,
    K,
    stride_am,
    stride_ak,
    stride_bk,
    stride_bn,
    stride_cm,
    stride_cn,
    BLOCK_M: tl.constexpr,
    BLOCK_N: tl.constexpr,
    BLOCK_K: tl.constexpr,
    GROUP_M: tl.constexpr,
):
    pid = tl.program_id(axis=0)
    num_pid_m = tl.cdiv(M, BLOCK_M)
    num_pid_n = tl.cdiv(N, BLOCK_N)
    num_pid_in_group = GROUP_M * num_pid_n
    group_id = pid // num_pid_in_group
    first_pid_m = group_id * GROUP_M
    group_size_m = min(num_pid_m - first_pid_m, GROUP_M)
    pid_m = first_pid_m + ((pid % num_pid_in_group) % group_size_m)
    pid_n = (pid % num_pid_in_group) // group_size_m

    offs_am = (pid_m * BLOCK_M + tl.arange(0, BLOCK_M)) % M
    offs_bn = (pid_n * BLOCK_N + tl.arange(0, BLOCK_N)) % N
    offs_k = tl.arange(0, BLOCK_K)
    a_ptrs = a_ptr + offs_am[:, None] * stride_am + offs_k[None, :] * stride_ak
    b_ptrs = b_ptr + offs_k[:, None] * stride_bk + offs_bn[None, :] * stride_bn

    acc = tl.zeros((BLOCK_M, BLOCK_N), dtype=tl.float32)
    for kk in range(0, tl.cdiv(K, BLOCK_K)):
        a = tl.load(a_ptrs, mask=offs_k[None, :] < K - kk * BLOCK_K, other=0.0)
        b = tl.load(b_ptrs, mask=offs_k[:, None] < K - kk * BLOCK_K, other=0.0)
        acc = tl.dot(a, b, acc)
        a_ptrs += BLOCK_K * stride_ak
        b_ptrs += BLOCK_K * stride_bk

    c = acc.to(c_ptr.dtype.element_ty)
    offs_cm = pid_m * BLOCK_M + tl.arange(0, BLOCK_M)
    offs_cn = pid_n * BLOCK_N + tl.arange(0, BLOCK_N)
    c_ptrs = c_ptr + offs_cm[:, None] * stride_cm + offs_cn[None, :] * stride_cn
    mask = (offs_cm[:, None] < M) & (offs_cn[None, :] < N)
    tl.store(c_ptrs, c, mask=mask)

# config = {"BLOCK_K": 32, "BLOCK_M": 256, "BLOCK_N": 512, "GROUP_M": 8, "arch": "sm_100", "dtype": "fp32", "num_ctas": 2, "num_stages": 3, "num_warps": 4}
# arch = sm_100


// ===== COMPILED SASS (sm_100a) =====

	.target	sm_100a

	.elftype	@"ET_EXEC"


//--------------------- .note.nv.tkinfo           --------------------------
	.section	.note.nv.tkinfo,"",@"SHT_NOTE"
	.sectionflags	@"SHF_NOTE_NV_TKINFO"
	.tkinfo
        /*0018*/ 	.word	0x00000081
        /*0030*/ 	.string	""
        /*0030*/ 	.string	"ptxas-blackwell"
        /*0030*/ 	.string	"Cuda compilation tools, release 12.9, V12.9.86"
        /*0030*/ 	.string	"Build cuda_12.9.r12.9/compiler.36037853_0"
        /*0030*/ 	.string	"-v  -suppress-debug-info  -lineinfo  -arch sm_100a "



//--------------------- .note.nv.cuver            --------------------------
	.section	.note.nv.cuver,"",@"SHT_NOTE"
	.sectionflags	@"SHF_NOTE_NV_CUVER"
        /*0018*/ 	.short	0x0001
        /*001a*/ 	.short	0x0064
        /*001c*/ 	.short	0x0001
        /*001e*/ 	.short	0x0000
        /*0020*/ 	.short	0x0001
        /*0022*/ 	.short	0x0000


//--------------------- .nv.info                  --------------------------
	.section	.nv.info,"",@"SHT_CUDA_INFO"
	.align	4


	//----- nvinfo : EIATTR_REGCOUNT
	.align		4
        /*0000*/ 	.byte	0x04, 0x2f
        /*0002*/ 	.short	(.L_1 - .L_0)
	.align		4
.L_0:
        /*0004*/ 	.word	index@(matmul_kernel)
        /*0008*/ 	.word	0x00000004


	//----- nvinfo : EIATTR_FRAME_SIZE
	.align		4
.L_1:
        /*000c*/ 	.byte	0x04, 0x11
        /*000e*/ 	.short	(.L_3 - .L_2)
	.align		4
.L_2:
        /*0010*/ 	.word	index@(matmul_kernel)
        /*0014*/ 	.word	0x00000000


	//----- nvinfo : EIATTR_MIN_STACK_SIZE
	.align		4
.L_3:
        /*0018*/ 	.byte	0x04, 0x12
        /*001a*/ 	.short	(.L_5 - .L_4)
	.align		4
.L_4:
        /*001c*/ 	.word	index@(matmul_kernel)
        /*0020*/ 	.word	0x00000000
.L_5:


//--------------------- .nv.info.matmul_kernel    --------------------------
	.section	.nv.info.matmul_kernel,"",@"SHT_CUDA_INFO"
	.sectionflags	@""
	.align	4


	//----- nvinfo : EIATTR_CUDA_API_VERSION
	.align		4
        /*0000*/ 	.byte	0x04, 0x37
        /*0002*/ 	.short	(.L_7 - .L_6)
.L_6:
        /*0004*/ 	.word	0x00000081


	//----- nvinfo : EIATTR_KPARAM_INFO
	.align		4
.L_7:
        /*0008*/ 	.byte	0x04, 0x17
        /*000a*/ 	.short	(.L_9 - .L_8)
.L_8:
        /*000c*/ 	.word	0x00000000
        /*0010*/ 	.short	0x000d
        /*0012*/ 	.short	0x0048
        /*0014*/ 	.byte	0x00, 0xf4, 0x21, 0x00


	//----- nvinfo : EIATTR_KPARAM_INFO
	.align		4
.L_9:
        /*0018*/ 	.byte	0x04, 0x17
        /*001a*/ 	.short	(.L_11 - .L_10)
.L_10:
        /*001c*/ 	.word	0x00000000
        /*0020*/ 	.short	0x000c
        /*0022*/ 	.short	0x0040
        /*0024*/ 	.byte	0x00, 0xf4, 0x21, 0x00


	//----- nvinfo : EIATTR_KPARAM_INFO
	.align		4
.L_11:
        /*0028*/ 	.byte	0x04, 0x17
        /*002a*/ 	.short	(.L_13 - .L_12)
.L_12:
        /*002c*/ 	.word	0x00000000
        /*0030*/ 	.short	0x000b
        /*0032*/ 	.short	0x0038
        /*0034*/ 	.byte	0x00, 0xf0, 0x11, 0x00


	//----- nvinfo : EIATTR_KPARAM_INFO
	.align		4
.L_13:
        /*0038*/ 	.byte	0x04, 0x17
        /*003a*/ 	.short	(.L_15 - .L_14)
.L_14:
        /*003c*/ 	.word	0x00000000
        /*0040*/ 	.short	0x000a
        /*0042*/ 	.short	0x0034
        /*0044*/ 	.byte	0x00, 0xf0, 0x11, 0x00


	//----- nvinfo : EIATTR_KPARAM_INFO
	.align		4
.L_15:
        /*0048*/ 	.byte	0x04, 0x17
        /*004a*/ 	.short	(.L_17 - .L_16)
.L_16:
        /*004c*/ 	.word	0x00000000
        /*0050*/ 	.short	0x0009
        /*0052*/ 	.short	0x0030
        /*0054*/ 	.byte	0x00, 0xf0, 0x11, 0x00


	//----- nvinfo : EIATTR_KPARAM_INFO
	.align		4
.L_17:
        /*0058*/ 	.byte	0x04, 0x17
        /*005a*/ 	.short	(.L_19 - .L_18)
.L_18:
        /*005c*/ 	.word	0x00000000
        /*0060*/ 	.short	0x0008
        /*0062*/ 	.short	0x002c
        /*0064*/ 	.byte	0x00, 0xf0, 0x11, 0x00


	//----- nvinfo : EIATTR_KPARAM_INFO
	.align		4
.L_19:
        /*0068*/ 	.byte	0x04, 0x17
        /*006a*/ 	.short	(.L_21 - .L_20)
.L_20:
        /*006c*/ 	.word	0x00000000
        /*0070*/ 	.short	0x0007
        /*0072*/ 	.short	0x0028
        /*0074*/ 	.byte	0x00, 0xf0, 0x11, 0x00


	//----- nvinfo : EIATTR_KPARAM_INFO
	.align		4
.L_21:
        /*0078*/ 	.byte	0x04, 0x17
        /*007a*/ 	.short	(.L_23 - .L_22)
.L_22:
        /*007c*/ 	.word	0x00000000
        /*0080*/ 	.short	0x0006
        /*0082*/ 	.short	0x0024
        /*0084*/ 	.byte	0x00, 0xf0, 0x11, 0x00


	//----- nvinfo : EIATTR_KPARAM_INFO
	.align		4
.L_23:
        /*0088*/ 	.byte	0x04, 0x17
        /*008a*/ 	.short	(.L_25 - .L_24)
.L_24:
        /*008c*/ 	.word	0x00000000
        /*0090*/ 	.short	0x0005
        /*0092*/ 	.short	0x0020
        /*0094*/ 	.byte	0x00, 0xf0, 0x11, 0x00


	//----- nvinfo : EIATTR_KPARAM_INFO
	.align		4
.L_25:
        /*0098*/ 	.byte	0x04, 0x17
        /*009a*/ 	.short	(.L_27 - .L_26)
.L_26:
        /*009c*/ 	.word	0x00000000
        /*00a0*/ 	.short	0x0004
        /*00a2*/ 	.short	0x001c
        /*00a4*/ 	.byte	0x00, 0xf0, 0x11, 0x00


	//----- nvinfo : EIATTR_KPARAM_INFO
	.align		4
.L_27:
        /*00a8*/ 	.byte	0x04, 0x17
        /*00aa*/ 	.short	(.L_29 - .L_28)
.L_28:
        /*00ac*/ 	.word	0x00000000
        /*00b0*/ 	.short	0x0003
        /*00b2*/ 	.short	0x0018
        /*00b4*/ 	.byte	0x00, 0xf0, 0x11, 0x00


	//----- nvinfo : EIATTR_KPARAM_INFO
	.align		4
.L_29:
        /*00b8*/ 	.byte	0x04, 0x17
        /*00ba*/ 	.short	(.L_31 - .L_30)
.L_30:
        /*00bc*/ 	.word	0x00000000
        /*00c0*/ 	.short	0x0002
        /*00c2*/ 	.short	0x0010
        /*00c4*/ 	.byte	0x00, 0xf4, 0x21, 0x00


	//----- nvinfo : EIATTR_KPARAM_INFO
	.align		4
.L_31:
        /*00c8*/ 	.byte	0x04, 0x17
        /*00ca*/ 	.short	(.L_33 - .L_32)
.L_32:
        /*00cc*/ 	.word	0x00000000
        /*00d0*/ 	.short	0x0001
        /*00d2*/ 	.short	0x0008
        /*00d4*/ 	.byte	0x00, 0xf4, 0x21, 0x00


	//----- nvinfo : EIATTR_KPARAM_INFO
	.align		4
.L_33:
        /*00d8*/ 	.byte	0x04, 0x17
        /*00da*/ 	.short	(.L_35 - .L_34)
.L_34:
        /*00dc*/ 	.word	0x00000000
        /*00e0*/ 	.short	0x0000
        /*00e2*/ 	.short	0x0000
        /*00e4*/ 	.byte	0x00, 0xf4, 0x21, 0x00


	//----- nvinfo : EIATTR_EXPLICIT_CLUSTER
	.align		4
.L_35:
        /*00e8*/ 	.byte	0x01, 0x3e
	.zero		2


	//----- nvinfo : EIATTR_CTA_PER_CLUSTER
	.align		4
        /*00ec*/ 	.byte	0x04, 0x3d
        /*00ee*/ 	.short	(.L_37 - .L_36)
.L_36:
        /*00f0*/ 	.word	0x00000002
        /*00f4*/ 	.word	0x00000001
        /*00f8*/ 	.word	0x00000001


	//----- nvinfo : EIATTR_SPARSE_MMA_MASK
	.align		4
.L_37:
        /*00fc*/ 	.byte	0x03, 0x50
        /*00fe*/ 	.short	0x0000


	//----- nvinfo : EIATTR_MAXREG_COUNT
	.align		4
        /*0100*/ 	.byte	0x03, 0x1b
        /*0102*/ 	.short	0x00ff


	//----- nvinfo : EIATTR_VRC_CTA_INIT_COUNT
	.align		4
        /*0104*/ 	.byte	0x02, 0x4a
	.zero		1
	.zero		1


	//----- nvinfo : EIATTR_REQNTID
	.align		4
        /*0108*/ 	.byte	0x04, 0x10
        /*010a*/ 	.short	(.L_39 - .L_38)
.L_38:
        /*010c*/ 	.word	0x00000080
        /*0110*/ 	.word	0x00000001
        /*0114*/ 	.word	0x00000001


	//----- nvinfo : EIATTR_CBANK_PARAM_SIZE
	.align		4
.L_39:
        /*0118*/ 	.byte	0x03, 0x19
        /*011a*/ 	.short	0x0050


	//----- nvinfo : EIATTR_PARAM_CBANK
	.align		4
        /*011c*/ 	.byte	0x04, 0x0a
        /*011e*/ 	.short	(.L_41 - .L_40)
	.align		4
.L_40:
        /*0120*/ 	.word	index@(.nv.constant0.matmul_kernel)
        /*0124*/ 	.short	0x0380
        /*0126*/ 	.short	0x0050


	//----- nvinfo : EIATTR_SW_WAR
	.align		4
.L_41:
        /*0128*/ 	.byte	0x04, 0x36
        /*012a*/ 	.short	(.L_43 - .L_42)
.L_42:
        /*012c*/ 	.word	0x00000008
.L_43:


//--------------------- .nv.compat                --------------------------
	.section	.nv.compat,"",@"SHT_CUDA_COMPAT_INFO"
	.align	4
        /*0000*/ 	.byte	0x02, 0x02, 0x01, 0x00, 0x02, 0x05, 0x05, 0x00, 0x02, 0x03, 0x00, 0x00, 0x02, 0x06, 0x01, 0x00


//--------------------- .nv.callgraph             --------------------------
	.section	.nv.callgraph,"",@"SHT_CUDA_CALLGRAPH"
	.align	4
	.sectionentsize	8
	.align		4
        /*0000*/ 	.word	0x00000000
	.align		4
        /*0004*/ 	.word	0xffffffff
	.align		4
        /*0008*/ 	.word	0x00000000
	.align		4
        /*000c*/ 	.word	0xfffffffe
	.align		4
        /*0010*/ 	.word	0x00000000
	.align		4
        /*0014*/ 	.word	0xfffffffd
	.align		4
        /*0018*/ 	.word	0x00000000
	.align		4
        /*001c*/ 	.word	0xfffffffc


//--------------------- .text.matmul_kernel       --------------------------
	.section	.text.matmul_kernel,"ax",@progbits
	.align	128
        .global         matmul_kernel
        .type           matmul_kernel,@function
        .size           matmul_kernel,(.L_x_1 - matmul_kernel)
        .other          matmul_kernel,@"STO_CUDA_ENTRY STV_DEFAULT"
matmul_kernel:
.text.matmul_kernel:
[----:B------:R-:W0:Y:S02]  /*0000*/  LDC R1, c[0x0][0x37c] ;  /* 0x0000df00ff017b82 */ /* 0x000e240000000800 */
[----:B0-----:R-:W-:Y:S05]  /*0010*/  BPT.TRAP 0x1 ;  /* 0x000000040000795c */ /* 0x001fea0000300000 */
.L_x_0:
[----:B------:R-:W-:-:S00]  /*0020*/  BRA `(.L_x_0) ;  /* 0xfffffffc00fc7947 */ /* 0x000fc0000383ffff */
[----:B------:R-:W-:-:S00]  /*0030*/  NOP ;  /* 0x0000000000007918 */ /* 0x000fc00000000000 */
        /* <DEDUP_REMOVED lines=12> */
.L_x_1:


//--------------------- .nv.shared.reserved.0     --------------------------
	.section	.nv.shared.reserved.0,"aw",@nobits
	.weak		__nv_reservedSMEM_offset_0_alias
	.size		__nv_reservedSMEM_offset_0_alias, 0, 64
	.other		__nv_reservedSMEM_offset_0_alias,@"STO_CUDA_RESERVED_SHARED STV_DEFAULT"
__nv_reservedSMEM_offset_0_alias:
	.zero		0
	.zero		64


//--------------------- .nv.constant0.matmul_kernel --------------------------
	.section	.nv.constant0.matmul_kernel,"a",@progbits
	.sectionflags	@""
	.align	4
.nv.constant0.matmul_kernel:
	.zero		976


//--------------------- SYMBOLS --------------------------

	.type		.nv.reservedSmem.offset0,@object
	.size		.nv.reservedSmem.offset0,0x4
